//
// Generated by NVIDIA NVVM Compiler
//
// Compiler Build ID: CL-36424714
// Cuda compilation tools, release 13.0, V13.0.88
// Based on NVVM 20.0.0
//

.version 9.0
.target sm_100
.address_size 64

	// .globl	_Z9reductionPxS_i
// _ZZ9reductionPxS_iE10partialSum has been demoted

.visible .entry _Z9reductionPxS_i(
	.param .u64 .ptr .align 1 _Z9reductionPxS_i_param_0,
	.param .u64 .ptr .align 1 _Z9reductionPxS_i_param_1,
	.param .u32 _Z9reductionPxS_i_param_2
)
{
	.reg .pred 	%p<12>;
	.reg .b32 	%r<10>;
	.reg .b64 	%rd<43>;
	// demoted variable
	.shared .align 8 .b8 _ZZ9reductionPxS_iE10partialSum[4096];
	ld.param.u64 	%rd3, [_Z9reductionPxS_i_param_0];
	ld.param.u64 	%rd2, [_Z9reductionPxS_i_param_1];
	ld.param.u32 	%r6, [_Z9reductionPxS_i_param_2];
	cvta.to.global.u64 	%rd1, %rd3;
	mov.u32 	%r1, %tid.x;
	mov.u32 	%r2, %ctaid.x;
	shl.b32 	%r7, %r2, 9;
	add.s32 	%r3, %r7, %r1;
	setp.ge.u32 	%p1, %r3, %r6;
	shl.b32 	%r8, %r1, 3;
	mov.u32 	%r9, _ZZ9reductionPxS_iE10partialSum;
	add.s32 	%r4, %r9, %r8;
	@%p1 bra 	$L__BB0_2;
	mul.wide.u32 	%rd5, %r3, 8;
	add.s64 	%rd6, %rd1, %rd5;
	ld.global.u64 	%rd7, [%rd6];
	st.shared.u64 	[%r4], %rd7;
	bra.uni 	$L__BB0_3;
$L__BB0_2:
	mov.b64 	%rd4, 0;
	st.shared.u64 	[%r4], %rd4;
$L__BB0_3:
	add.s32 	%r5, %r3, 256;
	setp.ge.u32 	%p2, %r5, %r6;
	@%p2 bra 	$L__BB0_5;
	mul.wide.u32 	%rd9, %r5, 8;
	add.s64 	%rd10, %rd1, %rd9;
	ld.global.u64 	%rd11, [%rd10];
	st.shared.u64 	[%r4+2048], %rd11;
	bra.uni 	$L__BB0_6;
$L__BB0_5:
	mov.b64 	%rd8, 0;
	st.shared.u64 	[%r4+2048], %rd8;
$L__BB0_6:
	bar.sync 	0;
	setp.gt.u32 	%p3, %r1, 255;
	@%p3 bra 	$L__BB0_8;
	ld.shared.u64 	%rd12, [%r4+2048];
	ld.shared.u64 	%rd13, [%r4];
	add.s64 	%rd14, %rd13, %rd12;
	st.shared.u64 	[%r4], %rd14;
$L__BB0_8:
	bar.sync 	0;
	setp.gt.u32 	%p4, %r1, 127;
	@%p4 bra 	$L__BB0_10;
	ld.shared.u64 	%rd15, [%r4+1024];
	ld.shared.u64 	%rd16, [%r4];
	add.s64 	%rd17, %rd16, %rd15;
	st.shared.u64 	[%r4], %rd17;
$L__BB0_10:
	bar.sync 	0;
	setp.gt.u32 	%p5, %r1, 63;
	@%p5 bra 	$L__BB0_12;
	ld.shared.u64 	%rd18, [%r4+512];
	ld.shared.u64 	%rd19, [%r4];
	add.s64 	%rd20, %rd19, %rd18;
	st.shared.u64 	[%r4], %rd20;
$L__BB0_12:
	bar.sync 	0;
	setp.gt.u32 	%p6, %r1, 31;
	@%p6 bra 	$L__BB0_14;
	ld.shared.u64 	%rd21, [%r4+256];
	ld.shared.u64 	%rd22, [%r4];
	add.s64 	%rd23, %rd22, %rd21;
	st.shared.u64 	[%r4], %rd23;
$L__BB0_14:
	bar.sync 	0;
	setp.gt.u32 	%p7, %r1, 15;
	@%p7 bra 	$L__BB0_16;
	ld.shared.u64 	%rd24, [%r4+128];
	ld.shared.u64 	%rd25, [%r4];
	add.s64 	%rd26, %rd25, %rd24;
	st.shared.u64 	[%r4], %rd26;
$L__BB0_16:
	bar.sync 	0;
	setp.gt.u32 	%p8, %r1, 7;
	@%p8 bra 	$L__BB0_18;
	ld.shared.u64 	%rd27, [%r4+64];
	ld.shared.u64 	%rd28, [%r4];
	add.s64 	%rd29, %rd28, %rd27;
	st.shared.u64 	[%r4], %rd29;
$L__BB0_18:
	bar.sync 	0;
	setp.gt.u32 	%p9, %r1, 3;
	@%p9 bra 	$L__BB0_20;
	ld.shared.u64 	%rd30, [%r4+32];
	ld.shared.u64 	%rd31, [%r4];
	add.s64 	%rd32, %rd31, %rd30;
	st.shared.u64 	[%r4], %rd32;
$L__BB0_20:
	bar.sync 	0;
	setp.gt.u32 	%p10, %r1, 1;
	@%p10 bra 	$L__BB0_22;
	ld.shared.u64 	%rd33, [%r4+16];
	ld.shared.u64 	%rd34, [%r4];
	add.s64 	%rd35, %rd34, %rd33;
	st.shared.u64 	[%r4], %rd35;
$L__BB0_22:
	bar.sync 	0;
	setp.ne.s32 	%p11, %r1, 0;
	@%p11 bra 	$L__BB0_24;
	ld.shared.u64 	%rd36, [_ZZ9reductionPxS_iE10partialSum+8];
	ld.shared.u64 	%rd37, [%r4];
	add.s64 	%rd38, %rd37, %rd36;
	st.shared.u64 	[%r4], %rd38;
	ld.shared.u64 	%rd39, [_ZZ9reductionPxS_iE10partialSum];
	cvta.to.global.u64 	%rd40, %rd2;
	mul.wide.u32 	%rd41, %r2, 8;
	add.s64 	%rd42, %rd40, %rd41;
	st.global.u64 	[%rd42], %rd39;
$L__BB0_24:
	ret;

}


// ===== COMPILED SASS (sm_100) =====

	.target	sm_100

	.elftype	@"ET_EXEC"


//--------------------- .note.nv.tkinfo           --------------------------
	.section	.note.nv.tkinfo,"",@"SHT_NOTE"
	.sectionflags	@"SHF_NOTE_NV_TKINFO"
	.tkinfo
        /*0018*/ 	.word	0x00000002
        /*0030*/ 	.string	""
        /*0030*/ 	.string	"ptxas"
        /*0030*/ 	.string	"Cuda compilation tools, release 13.0, V13.0.88"
        /*0030*/ 	.string	"Build cuda_13.0.r13.0/compiler.36424714_0"
        /*0030*/ 	.string	"-arch sm_100 -m 64 "



//--------------------- .note.nv.cuinfo           --------------------------
	.section	.note.nv.cuinfo,"",@"SHT_NOTE"
	.sectionflags	@"SHF_NOTE_NV_CUINFO"
        /*0018*/ 	.short	0x0002
        /*001a*/ 	.short	0x0064
        /*001c*/ 	.short	0x0082
	.zero		2


//--------------------- .nv.info                  --------------------------
	.section	.nv.info,"",@"SHT_CUDA_INFO"
	.align	4


	//----- nvinfo : EIATTR_REGCOUNT
	.align		4
        /*0000*/ 	.byte	0x04, 0x2f
        /*0002*/ 	.short	(.L_1 - .L_0)
	.align		4
.L_0:
        /*0004*/ 	.word	index@(_Z9reductionPxS_i)
        /*0008*/ 	.word	0x0000000e


	//----- nvinfo : EIATTR_FRAME_SIZE
	.align		4
.L_1:
        /*000c*/ 	.byte	0x04, 0x11
        /*000e*/ 	.short	(.L_3 - .L_2)
	.align		4
.L_2:
        /*0010*/ 	.word	index@(_Z9reductionPxS_i)
        /*0014*/ 	.word	0x00000000


	//----- nvinfo : EIATTR_MIN_STACK_SIZE
	.align		4
.L_3:
        /*0018*/ 	.byte	0x04, 0x12
        /*001a*/ 	.short	(.L_5 - .L_4)
	.align		4
.L_4:
        /*001c*/ 	.word	index@(_Z9reductionPxS_i)
        /*0020*/ 	.word	0x00000000
.L_5:


//--------------------- .nv.compat                --------------------------
	.section	.nv.compat,"",@"SHT_CUDA_COMPAT_INFO"
	.align	4
        /*0000*/ 	.byte	0x02, 0x09, 0x00, 0x00, 0x02, 0x02, 0x01, 0x00, 0x02, 0x05, 0x05, 0x00, 0x03, 0x07, 0x01, 0x01
        /*0010*/ 	.byte	0x02, 0x03, 0x00, 0x00, 0x02, 0x06, 0x01, 0x00, 0x04, 0x0b, 0x08, 0x00, 0x09, 0x00, 0x00, 0x00
        /*0020*/ 	.byte	0x00, 0x00, 0x00, 0x00


//--------------------- .nv.info._Z9reductionPxS_i --------------------------
	.section	.nv.info._Z9reductionPxS_i,"",@"SHT_CUDA_INFO"
	.sectionflags	@""
	.align	4


	//----- nvinfo : EIATTR_CUDA_API_VERSION
	.align		4
        /*0000*/ 	.byte	0x04, 0x37
        /*0002*/ 	.short	(.L_7 - .L_6)
.L_6:
        /*0004*/ 	.word	0x00000082


	//----- nvinfo : EIATTR_KPARAM_INFO
	.align		4
.L_7:
        /*0008*/ 	.byte	0x04, 0x17
        /*000a*/ 	.short	(.L_9 - .L_8)
.L_8:
        /*000c*/ 	.word	0x00000000
        /*0010*/ 	.short	0x0002
        /*0012*/ 	.short	0x0010
        /*0014*/ 	.byte	0x00, 0xf0, 0x11, 0x00


	//----- nvinfo : EIATTR_KPARAM_INFO
	.align		4
.L_9:
        /*0018*/ 	.byte	0x04, 0x17
        /*001a*/ 	.short	(.L_11 - .L_10)
.L_10:
        /*001c*/ 	.word	0x00000000
        /*0020*/ 	.short	0x0001
        /*0022*/ 	.short	0x0008
        /*0024*/ 	.byte	0x00, 0xf5, 0x21, 0x00


	//----- nvinfo : EIATTR_KPARAM_INFO
	.align		4
.L_11:
        /*0028*/ 	.byte	0x04, 0x17
        /*002a*/ 	.short	(.L_13 - .L_12)
.L_12:
        /*002c*/ 	.word	0x00000000
        /*0030*/ 	.short	0x0000
        /*0032*/ 	.short	0x0000
        /*0034*/ 	.byte	0x00, 0xf5, 0x21, 0x00


	//----- nvinfo : EIATTR_SPARSE_MMA_MASK
	.align		4
.L_13:
        /*0038*/ 	.byte	0x03, 0x50
        /*003a*/ 	.short	0x0000


	//----- nvinfo : EIATTR_MAXREG_COUNT
	.align		4
        /*003c*/ 	.byte	0x03, 0x1b
        /*003e*/ 	.short	0x00ff


	//----- nvinfo : EIATTR_NUM_BARRIERS
	.align		4
        /*0040*/ 	.byte	0x02, 0x4c
        /*0042*/ 	.byte	0x01
	.zero		1


	//----- nvinfo : EIATTR_MERCURY_ISA_VERSION
	.align		4
        /*0044*/ 	.byte	0x03, 0x5f
        /*0046*/ 	.short	0x0101


	//----- nvinfo : EIATTR_VRC_CTA_INIT_COUNT
	.align		4
        /*0048*/ 	.byte	0x02, 0x4a
	.zero		1
	.zero		1


	//----- nvinfo : EIATTR_EXIT_INSTR_OFFSETS
	.align		4
        /*004c*/ 	.byte	0x04, 0x1c
        /*004e*/ 	.short	(.L_15 - .L_14)


	//   ....[0]....
.L_14:
        /*0050*/ 	.word	0x00000550


	//   ....[1]....
        /*0054*/ 	.word	0x000005f0


	//----- nvinfo : EIATTR_CRS_STACK_SIZE
	.align		4
.L_15:
        /*0058*/ 	.byte	0x04, 0x1e
        /*005a*/ 	.short	(.L_17 - .L_16)
.L_16:
        /*005c*/ 	.word	0x00000000


	//----- nvinfo : EIATTR_CBANK_PARAM_SIZE
	.align		4
.L_17:
        /*0060*/ 	.byte	0x03, 0x19
        /*0062*/ 	.short	0x0014


	//----- nvinfo : EIATTR_PARAM_CBANK
	.align		4
        /*0064*/ 	.byte	0x04, 0x0a
        /*0066*/ 	.short	(.L_19 - .L_18)
	.align		4
.L_18:
        /*0068*/ 	.word	index@(.nv.constant0._Z9reductionPxS_i)
        /*006c*/ 	.short	0x0380
        /*006e*/ 	.short	0x0014


	//----- nvinfo : EIATTR_SW_WAR
	.align		4
.L_19:
        /*0070*/ 	.byte	0x04, 0x36
        /*0072*/ 	.short	(.L_21 - .L_20)
.L_20:
        /*0074*/ 	.word	0x00000008
.L_21:


//--------------------- .nv.callgraph             --------------------------
	.section	.nv.callgraph,"",@"SHT_CUDA_CALLGRAPH"
	.align	4
	.sectionentsize	8
	.align		4
        /*0000*/ 	.word	0x00000000
	.align		4
        /*0004*/ 	.word	0xffffffff
	.align		4
        /*0008*/ 	.word	0x00000000
	.align		4
        /*000c*/ 	.word	0xfffffffe
	.align		4
        /*0010*/ 	.word	0x00000000
	.align		4
        /*0014*/ 	.word	0xfffffffd
	.align		4
        /*0018*/ 	.word	0x00000000
	.align		4
        /*001c*/ 	.word	0xfffffffc


//--------------------- .text._Z9reductionPxS_i   --------------------------
	.section	.text._Z9reductionPxS_i,"ax",@progbits
	.align	128
        .global         _Z9reductionPxS_i
        .type           _Z9reductionPxS_i,@function
        .size           _Z9reductionPxS_i,(.L_x_4 - _Z9reductionPxS_i)
        .other          _Z9reductionPxS_i,@"STO_CUDA_ENTRY STV_DEFAULT"
_Z9reductionPxS_i:
.text._Z9reductionPxS_i:
[----:B------:R-:W-:Y:S01]  /*0000*/  LDC R1, c[0x0][0x37c] ;  /* 0x0000df00ff017b82 */ /* 0x000fe20000000800 */
[----:B------:R-:W0:Y:S01]  /*0010*/  S2R R3, SR_TID.X ;  /* 0x0000000000037919 */ /* 0x000e220000002100 */
[----:B------:R-:W1:Y:S01]  /*0020*/  LDCU UR8, c[0x0][0x390] ;  /* 0x00007200ff0877ac */ /* 0x000e620008000800 */
[----:B------:R-:W0:Y:S01]  /*0030*/  S2R R0, SR_CTAID.X ;  /* 0x0000000000007919 */ /* 0x000e220000002500 */
[----:B------:R-:W2:Y:S01]  /*0040*/  LDCU.64 UR6, c[0x0][0x358] ;  /* 0x00006b00ff0677ac */ /* 0x000ea20008000a00 */
[----:B0-----:R-:W-:-:S05]  /*0050*/  IMAD R7, R0, 0x200, R3 ;  /* 0x0000020000077824 */ /* 0x001fca00078e0203 */
[----:B-1----:R-:W-:-:S13]  /*0060*/  ISETP.GE.U32.AND P0, PT, R7, UR8, PT ;  /* 0x0000000807007c0c */ /* 0x002fda000bf06070 */
[----:B------:R-:W0:Y:S02]  /*0070*/  @!P0 LDC.64 R4, c[0x0][0x380] ;  /* 0x0000e000ff048b82 */ /* 0x000e240000000a00 */
[----:B0-----:R-:W-:-:S06]  /*0080*/  @!P0 IMAD.WIDE.U32 R4, R7, 0x8, R4 ;  /* 0x0000000807048825 */ /* 0x001fcc00078e0004 */
[----:B--2---:R-:W2:Y:S01]  /*0090*/  @!P0 LDG.E.64 R4, desc[UR6][R4.64] ;  /* 0x0000000604048981 */ /* 0x004ea2000c1e1b00 */
[----:B------:R-:W0:Y:S01]  /*00a0*/  S2UR UR5, SR_CgaCtaId ;  /* 0x00000000000579c3 */ /* 0x000e220000008800 */
[----:B------:R-:W-:Y:S01]  /*00b0*/  UMOV UR4, 0x400 ;  /* 0x0000040000047882 */ /* 0x000fe20000000000 */
[----:B------:R-:W-:Y:S01]  /*00c0*/  VIADD R7, R7, 0x100 ;  /* 0x0000010007077836 */ /* 0x000fe20000000000 */
[----:B------:R-:W-:Y:S01]  /*00d0*/  BSSY.RECONVERGENT B0, `(.L_x_0) ;  /* 0x000000d000007945 */ /* 0x000fe20003800200 */
[----:B0-----:R-:W-:-:S06]  /*00e0*/  ULEA UR4, UR5, UR4, 0x18 ;  /* 0x0000000405047291 */ /* 0x001fcc000f8ec0ff */
[----:B------:R-:W-:-:S05]  /*00f0*/  LEA R2, R3, UR4, 0x3 ;  /* 0x0000000403027c11 */ /* 0x000fca000f8e18ff */
[----:B--2---:R0:W-:Y:S04]  /*0100*/  @!P0 STS.64 [R2], R4 ;  /* 0x0000000402008388 */ /* 0x0041e80000000a00 */
[----:B------:R0:W-:Y:S01]  /*0110*/  @P0 STS.64 [R2], RZ ;  /* 0x000000ff02000388 */ /* 0x0001e20000000a00 */
[----:B------:R-:W-:-:S13]  /*0120*/  ISETP.GE.U32.AND P0, PT, R7, UR8, PT ;  /* 0x0000000807007c0c */ /* 0x000fda000bf06070 */
[----:B0-----:R-:W-:Y:S05]  /*0130*/  @P0 BRA `(.L_x_1) ;  /* 0x0000000000140947 */ /* 0x001fea0003800000 */
[----:B------:R-:W0:Y:S02]  /*0140*/  LDC.64 R4, c[0x0][0x380] ;  /* 0x0000e000ff047b82 */ /* 0x000e240000000a00 */
[----:B0-----:R-:W-:-:S06]  /*0150*/  IMAD.WIDE.U32 R4, R7, 0x8, R4 ;  /* 0x0000000807047825 */ /* 0x001fcc00078e0004 */
[----:B------:R-:W2:Y:S04]  /*0160*/  LDG.E.64 R4, desc[UR6][R4.64] ;  /* 0x0000000604047981 */ /* 0x000ea8000c1e1b00 */
[----:B--2---:R1:W-:Y:S01]  /*0170*/  STS.64 [R2+0x800], R4 ;  /* 0x0008000402007388 */ /* 0x0043e20000000a00 */
[----:B------:R-:W-:Y:S05]  /*0180*/  BRA `(.L_x_2) ;  /* 0x0000000000047947 */ /* 0x000fea0003800000 */
.L_x_1:
[----:B------:R0:W-:Y:S02]  /*0190*/  STS.64 [R2+0x800], RZ ;  /* 0x000800ff02007388 */ /* 0x0001e40000000a00 */
.L_x_2:
[----:B------:R-:W-:Y:S05]  /*01a0*/  BSYNC.RECONVERGENT B0 ;  /* 0x0000000000007941 */ /* 0x000fea0003800200 */
.L_x_0:
[----:B------:R-:W-:Y:S01]  /*01b0*/  BAR.SYNC.DEFER_BLOCKING 0x0 ;  /* 0x0000000000007b1d */ /* 0x000fe20000010000 */
[C---:B------:R-:W-:Y:S02]  /*01c0*/  ISETP.GT.U32.AND P1, PT, R3.reuse, 0xff, PT ;  /* 0x000000ff0300780c */ /* 0x040fe40003f24070 */
[----:B------:R-:W-:-:S11]  /*01d0*/  ISETP.GT.U32.AND P0, PT, R3, 0x7f, PT ;  /* 0x0000007f0300780c */ /* 0x000fd60003f04070 */
[----:B-1----:R-:W-:Y:S04]  /*01e0*/  @!P1 LDS.64 R4, [R2+0x800] ;  /* 0x0008000002049984 */ /* 0x002fe80000000a00 */
[----:B------:R-:W1:Y:S02]  /*01f0*/  @!P1 LDS.64 R6, [R2] ;  /* 0x0000000002069984 */ /* 0x000e640000000a00 */
[----:B-1----:R-:W-:-:S05]  /*0200*/  @!P1 IADD3 R8, P2, PT, R4, R6, RZ ;  /* 0x0000000604089210 */ /* 0x002fca0007f5e0ff */
[----:B------:R-:W-:-:S05]  /*0210*/  @!P1 IMAD.X R9, R5, 0x1, R7, P2 ;  /* 0x0000000105099824 */ /* 0x000fca00010e0607 */
[----:B------:R-:W-:Y:S01]  /*0220*/  @!P1 STS.64 [R2], R8 ;  /* 0x0000000802009388 */ /* 0x000fe20000000a00 */
[----:B------:R-:W-:Y:S01]  /*0230*/  BAR.SYNC.DEFER_BLOCKING 0x0 ;  /* 0x0000000000007b1d */ /* 0x000fe20000010000 */
[----:B------:R-:W-:-:S05]  /*0240*/  ISETP.GT.U32.AND P1, PT, R3, 0x3f, PT ;  /* 0x0000003f0300780c */ /* 0x000fca0003f24070 */
[----:B------:R-:W-:Y:S04]  /*0250*/  @!P0 LDS.64 R4, [R2+0x400] ;  /* 0x0004000002048984 */ /* 0x000fe80000000a00 */
        /* <DEDUP_REMOVED lines=39> */
[----:B------:R-:W-:Y:S06]  /*04d0*/  BAR.SYNC.DEFER_BLOCKING 0x0 ;  /* 0x0000000000007b1d */ /* 0x000fec0000010000 */
[----:B------:R-:W-:Y:S04]  /*04e0*/  @!P0 LDS.64 R4, [R2+0x10] ;  /* 0x0000100002048984 */ /* 0x000fe80000000a00 */
[----:B------:R-:W1:Y:S02]  /*04f0*/  @!P0 LDS.64 R6, [R2] ;  /* 0x0000000002068984 */ /* 0x000e640000000a00 */
[----:B-1----:R-:W-:-:S05]  /*0500*/  @!P0 IADD3 R4, P1, PT, R4, R6, RZ ;  /* 0x0000000604048210 */ /* 0x002fca0007f3e0ff */
[----:B------:R-:W-:Y:S01]  /*0510*/  @!P0 IMAD.X R5, R5, 0x1, R7, P1 ;  /* 0x0000000105058824 */ /* 0x000fe200008e0607 */
[----:B------:R-:W-:-:S04]  /*0520*/  ISETP.NE.AND P1, PT, R3, RZ, PT ;  /* 0x000000ff0300720c */ /* 0x000fc80003f25270 */
[----:B------:R1:W-:Y:S01]  /*0530*/  @!P0 STS.64 [R2], R4 ;  /* 0x0000000402008388 */ /* 0x0003e20000000a00 */
[----:B------:R-:W-:Y:S08]  /*0540*/  BAR.SYNC.DEFER_BLOCKING 0x0 ;  /* 0x0000000000007b1d */ /* 0x000ff00000010000 */
[----:B------:R-:W-:Y:S05]  /*0550*/  @P1 EXIT ;  /* 0x000000000000194d */ /* 0x000fea0003800000 */
[----:B-1----:R-:W-:Y:S04]  /*0560*/  LDS.64 R4, [UR4+0x8] ;  /* 0x00000804ff047984 */ /* 0x002fe80008000a00 */
[----:B------:R-:W1:Y:S02]  /*0570*/  LDS.64 R6, [R2] ;  /* 0x0000000002067984 */ /* 0x000e640000000a00 */
[----:B-1----:R-:W-:-:S05]  /*0580*/  IADD3 R8, P0, PT, R4, R6, RZ ;  /* 0x0000000604087210 */ /* 0x002fca0007f1e0ff */
[----:B------:R-:W-:Y:S02]  /*0590*/  IMAD.X R9, R5, 0x1, R7, P0 ;  /* 0x0000000105097824 */ /* 0x000fe400000e0607 */
[----:B------:R-:W1:Y:S03]  /*05a0*/  LDC.64 R6, c[0x0][0x388] ;  /* 0x0000e200ff067b82 */ /* 0x000e660000000a00 */
[----:B------:R-:W-:Y:S04]  /*05b0*/  STS.64 [R2], R8 ;  /* 0x0000000802007388 */ /* 0x000fe80000000a00 */
[----:B------:R-:W2:Y:S01]  /*05c0*/  LDS.64 R4, [UR4] ;  /* 0x00000004ff047984 */ /* 0x000ea20008000a00 */
[----:B-1----:R-:W-:-:S05]  /*05d0*/  IMAD.WIDE.U32 R6, R0, 0x8, R6 ;  /* 0x0000000800067825 */ /* 0x002fca00078e0006 */
[----:B--2---:R-:W-:Y:S01]  /*05e0*/  STG.E.64 desc[UR6][R6.64], R4 ;  /* 0x0000000406007986 */ /* 0x004fe2000c101b06 */
[----:B------:R-:W-:Y:S05]  /*05f0*/  EXIT ;  /* 0x000000000000794d */ /* 0x000fea0003800000 */
.L_x_3:
[----:B------:R-:W-:-:S00]  /*0600*/  BRA `(.L_x_3) ;  /* 0xfffffffc00fc7947 */ /* 0x000fc0000383ffff */
[----:B------:R-:W-:-:S00]  /*0610*/  NOP ;  /* 0x0000000000007918 */ /* 0x000fc00000000000 */
        /* <DEDUP_REMOVED lines=14> */
.L_x_4:


//--------------------- .nv.shared._Z9reductionPxS_i --------------------------
	.section	.nv.shared._Z9reductionPxS_i,"aw",@nobits
	.sectionflags	@""
	.align	8
.nv.shared._Z9reductionPxS_i:
	.zero		5120


//--------------------- .nv.shared.reserved.0     --------------------------
	.section	.nv.shared.reserved.0,"aw",@nobits
	.weak		__nv_reservedSMEM_offset_0_alias
	.size		__nv_reservedSMEM_offset_0_alias, 0, 64
	.other		__nv_reservedSMEM_offset_0_alias,@"STO_CUDA_RESERVED_SHARED STV_DEFAULT"
__nv_reservedSMEM_offset_0_alias:
	.zero		0
	.zero		64


//--------------------- .nv.constant0._Z9reductionPxS_i --------------------------
	.section	.nv.constant0._Z9reductionPxS_i,"a",@progbits
	.sectionflags	@""
	.align	4
.nv.constant0._Z9reductionPxS_i:
	.zero		916


//--------------------- SYMBOLS --------------------------

	.type		.nv.reservedSmem.offset0,@object
	.size		.nv.reservedSmem.offset0,0x4
	.type		.nv.reservedSmem.cap,@object
	.size		.nv.reservedSmem.cap,0x4
